//
// Generated by NVIDIA NVVM Compiler
//
// Compiler Build ID: CL-36424714
// Cuda compilation tools, release 13.0, V13.0.88
// Based on NVVM 20.0.0
//

.version 9.0
.target sm_100
.address_size 64

	// .globl	_Z9sumGlobalPKfPfi
.extern .shared .align 16 .b8 sdata[];

.visible .entry _Z9sumGlobalPKfPfi(
	.param .u64 .ptr .align 1 _Z9sumGlobalPKfPfi_param_0,
	.param .u64 .ptr .align 1 _Z9sumGlobalPKfPfi_param_1,
	.param .u32 _Z9sumGlobalPKfPfi_param_2
)
{
	.reg .pred 	%p<3>;
	.reg .b32 	%r<11>;
	.reg .b32 	%f<10>;
	.reg .b64 	%rd<7>;

	ld.param.u64 	%rd2, [_Z9sumGlobalPKfPfi_param_0];
	ld.param.u64 	%rd3, [_Z9sumGlobalPKfPfi_param_1];
	ld.param.u32 	%r6, [_Z9sumGlobalPKfPfi_param_2];
	mov.u32 	%r7, %ctaid.x;
	mov.u32 	%r1, %ntid.x;
	mov.u32 	%r8, %tid.x;
	mad.lo.s32 	%r10, %r7, %r1, %r8;
	setp.ge.s32 	%p1, %r10, %r6;
	mov.f32 	%f9, 0f00000000;
	@%p1 bra 	$L__BB0_3;
	mov.u32 	%r9, %nctaid.x;
	mul.lo.s32 	%r3, %r1, %r9;
	cvta.to.global.u64 	%rd1, %rd2;
	mov.f32 	%f9, 0f00000000;
$L__BB0_2:
	mul.wide.s32 	%rd4, %r10, 4;
	add.s64 	%rd5, %rd1, %rd4;
	ld.global.f32 	%f6, [%rd5];
	add.f32 	%f9, %f9, %f6;
	add.s32 	%r10, %r10, %r3;
	setp.lt.s32 	%p2, %r10, %r6;
	@%p2 bra 	$L__BB0_2;
$L__BB0_3:
	cvta.to.global.u64 	%rd6, %rd3;
	atom.global.add.f32 	%f7, [%rd6], %f9;
	ret;

}
	// .globl	_Z10prefixScanPfi
.visible .entry _Z10prefixScanPfi(
	.param .u64 .ptr .align 1 _Z10prefixScanPfi_param_0,
	.param .u32 _Z10prefixScanPfi_param_1
)
{
	.reg .pred 	%p<6>;
	.reg .b32 	%r<18>;
	.reg .b32 	%f<9>;
	.reg .b64 	%rd<5>;

	ld.param.u64 	%rd2, [_Z10prefixScanPfi_param_0];
	ld.param.u32 	%r7, [_Z10prefixScanPfi_param_1];
	cvta.to.global.u64 	%rd3, %rd2;
	mov.u32 	%r1, %tid.x;
	mov.u32 	%r8, %ctaid.x;
	mov.u32 	%r2, %ntid.x;
	mad.lo.s32 	%r3, %r8, %r2, %r1;
	setp.ge.s32 	%p1, %r3, %r7;
	mul.wide.s32 	%rd4, %r3, 4;
	add.s64 	%rd1, %rd3, %rd4;
	shl.b32 	%r9, %r1, 2;
	mov.u32 	%r10, sdata;
	add.s32 	%r4, %r10, %r9;
	@%p1 bra 	$L__BB1_2;
	ld.global.f32 	%f3, [%rd1];
	st.shared.f32 	[%r4], %f3;
	bra.uni 	$L__BB1_3;
$L__BB1_2:
	mov.b32 	%r11, 0;
	st.shared.u32 	[%r4], %r11;
$L__BB1_3:
	bar.sync 	0;
	setp.lt.u32 	%p2, %r2, 2;
	@%p2 bra 	$L__BB1_8;
	mov.b32 	%r17, 1;
$L__BB1_5:
	setp.lt.u32 	%p3, %r1, %r17;
	mov.f32 	%f8, 0f00000000;
	@%p3 bra 	$L__BB1_7;
	sub.s32 	%r13, %r1, %r17;
	shl.b32 	%r14, %r13, 2;
	add.s32 	%r16, %r10, %r14;
	ld.shared.f32 	%f8, [%r16];
$L__BB1_7:
	bar.sync 	0;
	ld.shared.f32 	%f5, [%r4];
	add.f32 	%f6, %f8, %f5;
	st.shared.f32 	[%r4], %f6;
	bar.sync 	0;
	shl.b32 	%r17, %r17, 1;
	setp.lt.u32 	%p4, %r17, %r2;
	@%p4 bra 	$L__BB1_5;
$L__BB1_8:
	setp.ge.s32 	%p5, %r3, %r7;
	@%p5 bra 	$L__BB1_10;
	ld.shared.f32 	%f7, [%r4];
	st.global.f32 	[%rd1], %f7;
$L__BB1_10:
	ret;

}
	// .globl	_Z14gpuProcessFullPfi
.visible .entry _Z14gpuProcessFullPfi(
	.param .u64 .ptr .align 1 _Z14gpuProcessFullPfi_param_0,
	.param .u32 _Z14gpuProcessFullPfi_param_1
)
{
	.reg .pred 	%p<2>;
	.reg .b32 	%r<6>;
	.reg .b32 	%f<3>;
	.reg .b64 	%rd<5>;

	ld.param.u64 	%rd1, [_Z14gpuProcessFullPfi_param_0];
	ld.param.u32 	%r2, [_Z14gpuProcessFullPfi_param_1];
	mov.u32 	%r3, %ctaid.x;
	mov.u32 	%r4, %ntid.x;
	mov.u32 	%r5, %tid.x;
	mad.lo.s32 	%r1, %r3, %r4, %r5;
	setp.ge.s32 	%p1, %r1, %r2;
	@%p1 bra 	$L__BB2_2;
	cvta.to.global.u64 	%rd2, %rd1;
	mul.wide.s32 	%rd3, %r1, 4;
	add.s64 	%rd4, %rd2, %rd3;
	ld.global.f32 	%f1, [%rd4];
	add.f32 	%f2, %f1, %f1;
	st.global.f32 	[%rd4], %f2;
$L__BB2_2:
	ret;

}
	// .globl	_Z14gpuProcessHalfPfii
.visible .entry _Z14gpuProcessHalfPfii(
	.param .u64 .ptr .align 1 _Z14gpuProcessHalfPfii_param_0,
	.param .u32 _Z14gpuProcessHalfPfii_param_1,
	.param .u32 _Z14gpuProcessHalfPfii_param_2
)
{
	.reg .pred 	%p<2>;
	.reg .b32 	%r<8>;
	.reg .b32 	%f<3>;
	.reg .b64 	%rd<5>;

	ld.param.u64 	%rd1, [_Z14gpuProcessHalfPfii_param_0];
	ld.param.u32 	%r2, [_Z14gpuProcessHalfPfii_param_1];
	ld.param.u32 	%r3, [_Z14gpuProcessHalfPfii_param_2];
	mov.u32 	%r4, %ctaid.x;
	mov.u32 	%r5, %ntid.x;
	mov.u32 	%r6, %tid.x;
	mad.lo.s32 	%r7, %r4, %r5, %r6;
	add.s32 	%r1, %r7, %r2;
	setp.ge.s32 	%p1, %r1, %r3;
	@%p1 bra 	$L__BB3_2;
	cvta.to.global.u64 	%rd2, %rd1;
	mul.wide.s32 	%rd3, %r1, 4;
	add.s64 	%rd4, %rd2, %rd3;
	ld.global.f32 	%f1, [%rd4];
	add.f32 	%f2, %f1, %f1;
	st.global.f32 	[%rd4], %f2;
$L__BB3_2:
	ret;

}


// ===== COMPILED SASS (sm_100) =====

	.target	sm_100

	.elftype	@"ET_EXEC"


//--------------------- .note.nv.tkinfo           --------------------------
	.section	.note.nv.tkinfo,"",@"SHT_NOTE"
	.sectionflags	@"SHF_NOTE_NV_TKINFO"
	.tkinfo
        /*0018*/ 	.word	0x00000002
        /*0030*/ 	.string	""
        /*0030*/ 	.string	"ptxas"
        /*0030*/ 	.string	"Cuda compilation tools, release 13.0, V13.0.88"
        /*0030*/ 	.string	"Build cuda_13.0.r13.0/compiler.36424714_0"
        /*0030*/ 	.string	"-arch sm_100 -m 64 "



//--------------------- .note.nv.cuinfo           --------------------------
	.section	.note.nv.cuinfo,"",@"SHT_NOTE"
	.sectionflags	@"SHF_NOTE_NV_CUINFO"
        /*0018*/ 	.short	0x0002
        /*001a*/ 	.short	0x0064
        /*001c*/ 	.short	0x0082
	.zero		2


//--------------------- .nv.info                  --------------------------
	.section	.nv.info,"",@"SHT_CUDA_INFO"
	.align	4


	//----- nvinfo : EIATTR_REGCOUNT
	.align		4
        /*0000*/ 	.byte	0x04, 0x2f
        /*0002*/ 	.short	(.L_1 - .L_0)
	.align		4
.L_0:
        /*0004*/ 	.word	index@(_Z9sumGlobalPKfPfi)
        /*0008*/ 	.word	0x0000000e


	//----- nvinfo : EIATTR_FRAME_SIZE
	.align		4
.L_1:
        /*000c*/ 	.byte	0x04, 0x11
        /*000e*/ 	.short	(.L_3 - .L_2)
	.align		4
.L_2:
        /*0010*/ 	.word	index@(_Z9sumGlobalPKfPfi)
        /*0014*/ 	.word	0x00000000


	//----- nvinfo : EIATTR_REGCOUNT
	.align		4
.L_3:
        /*0018*/ 	.byte	0x04, 0x2f
        /*001a*/ 	.short	(.L_5 - .L_4)
	.align		4
.L_4:
        /*001c*/ 	.word	index@(_Z10prefixScanPfi)
        /*0020*/ 	.word	0x0000000c


	//----- nvinfo : EIATTR_FRAME_SIZE
	.align		4
.L_5:
        /*0024*/ 	.byte	0x04, 0x11
        /*0026*/ 	.short	(.L_7 - .L_6)
	.align		4
.L_6:
        /*0028*/ 	.word	index@(_Z10prefixScanPfi)
        /*002c*/ 	.word	0x00000000


	//----- nvinfo : EIATTR_REGCOUNT
	.align		4
.L_7:
        /*0030*/ 	.byte	0x04, 0x2f
        /*0032*/ 	.short	(.L_9 - .L_8)
	.align		4
.L_8:
        /*0034*/ 	.word	index@(_Z14gpuProcessFullPfi)
        /*0038*/ 	.word	0x00000008


	//----- nvinfo : EIATTR_FRAME_SIZE
	.align		4
.L_9:
        /*003c*/ 	.byte	0x04, 0x11
        /*003e*/ 	.short	(.L_11 - .L_10)
	.align		4
.L_10:
        /*0040*/ 	.word	index@(_Z14gpuProcessFullPfi)
        /*0044*/ 	.word	0x00000000


	//----- nvinfo : EIATTR_REGCOUNT
	.align		4
.L_11:
        /*0048*/ 	.byte	0x04, 0x2f
        /*004a*/ 	.short	(.L_13 - .L_12)
	.align		4
.L_12:
        /*004c*/ 	.word	index@(_Z14gpuProcessHalfPfii)
        /*0050*/ 	.word	0x00000008


	//----- nvinfo : EIATTR_FRAME_SIZE
	.align		4
.L_13:
        /*0054*/ 	.byte	0x04, 0x11
        /*0056*/ 	.short	(.L_15 - .L_14)
	.align		4
.L_14:
        /*0058*/ 	.word	index@(_Z14gpuProcessHalfPfii)
        /*005c*/ 	.word	0x00000000


	//----- nvinfo : EIATTR_MIN_STACK_SIZE
	.align		4
.L_15:
        /*0060*/ 	.byte	0x04, 0x12
        /*0062*/ 	.short	(.L_17 - .L_16)
	.align		4
.L_16:
        /*0064*/ 	.word	index@(_Z14gpuProcessHalfPfii)
        /*0068*/ 	.word	0x00000000


	//----- nvinfo : EIATTR_MIN_STACK_SIZE
	.align		4
.L_17:
        /*006c*/ 	.byte	0x04, 0x12
        /*006e*/ 	.short	(.L_19 - .L_18)
	.align		4
.L_18:
        /*0070*/ 	.word	index@(_Z14gpuProcessFullPfi)
        /*0074*/ 	.word	0x00000000


	//----- nvinfo : EIATTR_MIN_STACK_SIZE
	.align		4
.L_19:
        /*0078*/ 	.byte	0x04, 0x12
        /*007a*/ 	.short	(.L_21 - .L_20)
	.align		4
.L_20:
        /*007c*/ 	.word	index@(_Z10prefixScanPfi)
        /*0080*/ 	.word	0x00000000


	//----- nvinfo : EIATTR_MIN_STACK_SIZE
	.align		4
.L_21:
        /*0084*/ 	.byte	0x04, 0x12
        /*0086*/ 	.short	(.L_23 - .L_22)
	.align		4
.L_22:
        /*0088*/ 	.word	index@(_Z9sumGlobalPKfPfi)
        /*008c*/ 	.word	0x00000000
.L_23:


//--------------------- .nv.compat                --------------------------
	.section	.nv.compat,"",@"SHT_CUDA_COMPAT_INFO"
	.align	4
        /*0000*/ 	.byte	0x02, 0x09, 0x00, 0x00, 0x02, 0x02, 0x01, 0x00, 0x02, 0x05, 0x05, 0x00, 0x03, 0x07, 0x01, 0x01
        /*0010*/ 	.byte	0x02, 0x03, 0x00, 0x00, 0x02, 0x06, 0x01, 0x00, 0x04, 0x0b, 0x08, 0x00, 0x09, 0x00, 0x00, 0x00
        /*0020*/ 	.byte	0x00, 0x00, 0x00, 0x00


//--------------------- .nv.info._Z14gpuProcessHalfPfii --------------------------
	.section	.nv.info._Z14gpuProcessHalfPfii,"",@"SHT_CUDA_INFO"
	.sectionflags	@""
	.align	4


	//----- nvinfo : EIATTR_CUDA_API_VERSION
	.align		4
        /*0000*/ 	.byte	0x04, 0x37
        /*0002*/ 	.short	(.L_25 - .L_24)
.L_24:
        /*0004*/ 	.word	0x00000082


	//----- nvinfo : EIATTR_KPARAM_INFO
	.align		4
.L_25:
        /*0008*/ 	.byte	0x04, 0x17
        /*000a*/ 	.short	(.L_27 - .L_26)
.L_26:
        /*000c*/ 	.word	0x00000000
        /*0010*/ 	.short	0x0002
        /*0012*/ 	.short	0x000c
        /*0014*/ 	.byte	0x00, 0xf0, 0x11, 0x00


	//----- nvinfo : EIATTR_KPARAM_INFO
	.align		4
.L_27:
        /*0018*/ 	.byte	0x04, 0x17
        /*001a*/ 	.short	(.L_29 - .L_28)
.L_28:
        /*001c*/ 	.word	0x00000000
        /*0020*/ 	.short	0x0001
        /*0022*/ 	.short	0x0008
        /*0024*/ 	.byte	0x00, 0xf0, 0x11, 0x00


	//----- nvinfo : EIATTR_KPARAM_INFO
	.align		4
.L_29:
        /*0028*/ 	.byte	0x04, 0x17
        /*002a*/ 	.short	(.L_31 - .L_30)
.L_30:
        /*002c*/ 	.word	0x00000000
        /*0030*/ 	.short	0x0000
        /*0032*/ 	.short	0x0000
        /*0034*/ 	.byte	0x00, 0xf5, 0x21, 0x00


	//----- nvinfo : EIATTR_SPARSE_MMA_MASK
	.align		4
.L_31:
        /*0038*/ 	.byte	0x03, 0x50
        /*003a*/ 	.short	0x0000


	//----- nvinfo : EIATTR_MAXREG_COUNT
	.align		4
        /*003c*/ 	.byte	0x03, 0x1b
        /*003e*/ 	.short	0x00ff


	//----- nvinfo : EIATTR_MERCURY_ISA_VERSION
	.align		4
        /*0040*/ 	.byte	0x03, 0x5f
        /*0042*/ 	.short	0x0101


	//----- nvinfo : EIATTR_VRC_CTA_INIT_COUNT
	.align		4
        /*0044*/ 	.byte	0x02, 0x4a
	.zero		1
	.zero		1


	//----- nvinfo : EIATTR_EXIT_INSTR_OFFSETS
	.align		4
        /*0048*/ 	.byte	0x04, 0x1c
        /*004a*/ 	.short	(.L_33 - .L_32)


	//   ....[0]....
.L_32:
        /*004c*/ 	.word	0x00000080


	//   ....[1]....
        /*0050*/ 	.word	0x000000f0


	//----- nvinfo : EIATTR_CBANK_PARAM_SIZE
	.align		4
.L_33:
        /*0054*/ 	.byte	0x03, 0x19
        /*0056*/ 	.short	0x0010


	//----- nvinfo : EIATTR_PARAM_CBANK
	.align		4
        /*0058*/ 	.byte	0x04, 0x0a
        /*005a*/ 	.short	(.L_35 - .L_34)
	.align		4
.L_34:
        /*005c*/ 	.word	index@(.nv.constant0._Z14gpuProcessHalfPfii)
        /*0060*/ 	.short	0x0380
        /*0062*/ 	.short	0x0010


	//----- nvinfo : EIATTR_SW_WAR
	.align		4
.L_35:
        /*0064*/ 	.byte	0x04, 0x36
        /*0066*/ 	.short	(.L_37 - .L_36)
.L_36:
        /*0068*/ 	.word	0x00000008
.L_37:


//--------------------- .nv.info._Z14gpuProcessFullPfi --------------------------
	.section	.nv.info._Z14gpuProcessFullPfi,"",@"SHT_CUDA_INFO"
	.sectionflags	@""
	.align	4


	//----- nvinfo : EIATTR_CUDA_API_VERSION
	.align		4
        /*0000*/ 	.byte	0x04, 0x37
        /*0002*/ 	.short	(.L_39 - .L_38)
.L_38:
        /*0004*/ 	.word	0x00000082


	//----- nvinfo : EIATTR_KPARAM_INFO
	.align		4
.L_39:
        /*0008*/ 	.byte	0x04, 0x17
        /*000a*/ 	.short	(.L_41 - .L_40)
.L_40:
        /*000c*/ 	.word	0x00000000
        /*0010*/ 	.short	0x0001
        /*0012*/ 	.short	0x0008
        /*0014*/ 	.byte	0x00, 0xf0, 0x11, 0x00


	//----- nvinfo : EIATTR_KPARAM_INFO
	.align		4
.L_41:
        /*0018*/ 	.byte	0x04, 0x17
        /*001a*/ 	.short	(.L_43 - .L_42)
.L_42:
        /*001c*/ 	.word	0x00000000
        /*0020*/ 	.short	0x0000
        /*0022*/ 	.short	0x0000
        /*0024*/ 	.byte	0x00, 0xf5, 0x21, 0x00


	//----- nvinfo : EIATTR_SPARSE_MMA_MASK
	.align		4
.L_43:
        /*0028*/ 	.byte	0x03, 0x50
        /*002a*/ 	.short	0x0000


	//----- nvinfo : EIATTR_MAXREG_COUNT
	.align		4
        /*002c*/ 	.byte	0x03, 0x1b
        /*002e*/ 	.short	0x00ff


	//----- nvinfo : EIATTR_MERCURY_ISA_VERSION
	.align		4
        /*0030*/ 	.byte	0x03, 0x5f
        /*0032*/ 	.short	0x0101


	//----- nvinfo : EIATTR_VRC_CTA_INIT_COUNT
	.align		4
        /*0034*/ 	.byte	0x02, 0x4a
	.zero		1
	.zero		1


	//----- nvinfo : EIATTR_EXIT_INSTR_OFFSETS
	.align		4
        /*0038*/ 	.byte	0x04, 0x1c
        /*003a*/ 	.short	(.L_45 - .L_44)


	//   ....[0]....
.L_44:
        /*003c*/ 	.word	0x00000070


	//   ....[1]....
        /*0040*/ 	.word	0x000000e0


	//----- nvinfo : EIATTR_CBANK_PARAM_SIZE
	.align		4
.L_45:
        /*0044*/ 	.byte	0x03, 0x19
        /*0046*/ 	.short	0x000c


	//----- nvinfo : EIATTR_PARAM_CBANK
	.align		4
        /*0048*/ 	.byte	0x04, 0x0a
        /*004a*/ 	.short	(.L_47 - .L_46)
	.align		4
.L_46:
        /*004c*/ 	.word	index@(.nv.constant0._Z14gpuProcessFullPfi)
        /*0050*/ 	.short	0x0380
        /*0052*/ 	.short	0x000c


	//----- nvinfo : EIATTR_SW_WAR
	.align		4
.L_47:
        /*0054*/ 	.byte	0x04, 0x36
        /*0056*/ 	.short	(.L_49 - .L_48)
.L_48:
        /*0058*/ 	.word	0x00000008
.L_49:


//--------------------- .nv.info._Z10prefixScanPfi --------------------------
	.section	.nv.info._Z10prefixScanPfi,"",@"SHT_CUDA_INFO"
	.sectionflags	@""
	.align	4


	//----- nvinfo : EIATTR_CUDA_API_VERSION
	.align		4
        /*0000*/ 	.byte	0x04, 0x37
        /*0002*/ 	.short	(.L_51 - .L_50)
.L_50:
        /*0004*/ 	.word	0x00000082


	//----- nvinfo : EIATTR_KPARAM_INFO
	.align		4
.L_51:
        /*0008*/ 	.byte	0x04, 0x17
        /*000a*/ 	.short	(.L_53 - .L_52)
.L_52:
        /*000c*/ 	.word	0x00000000
        /*0010*/ 	.short	0x0001
        /*0012*/ 	.short	0x0008
        /*0014*/ 	.byte	0x00, 0xf0, 0x11, 0x00


	//----- nvinfo : EIATTR_KPARAM_INFO
	.align		4
.L_53:
        /*0018*/ 	.byte	0x04, 0x17
        /*001a*/ 	.short	(.L_55 - .L_54)
.L_54:
        /*001c*/ 	.word	0x00000000
        /*0020*/ 	.short	0x0000
        /*0022*/ 	.short	0x0000
        /*0024*/ 	.byte	0x00, 0xf5, 0x21, 0x00


	//----- nvinfo : EIATTR_SPARSE_MMA_MASK
	.align		4
.L_55:
        /*0028*/ 	.byte	0x03, 0x50
        /*002a*/ 	.short	0x0000


	//----- nvinfo : EIATTR_MAXREG_COUNT
	.align		4
        /*002c*/ 	.byte	0x03, 0x1b
        /*002e*/ 	.short	0x00ff


	//----- nvinfo : EIATTR_NUM_BARRIERS
	.align		4
        /*0030*/ 	.byte	0x02, 0x4c
        /*0032*/ 	.byte	0x01
	.zero		1


	//----- nvinfo : EIATTR_MERCURY_ISA_VERSION
	.align		4
        /*0034*/ 	.byte	0x03, 0x5f
        /*0036*/ 	.short	0x0101


	//----- nvinfo : EIATTR_VRC_CTA_INIT_COUNT
	.align		4
        /*0038*/ 	.byte	0x02, 0x4a
	.zero		1
	.zero		1


	//----- nvinfo : EIATTR_EXIT_INSTR_OFFSETS
	.align		4
        /*003c*/ 	.byte	0x04, 0x1c
        /*003e*/ 	.short	(.L_57 - .L_56)


	//   ....[0]....
.L_56:
        /*0040*/ 	.word	0x00000240


	//   ....[1]....
        /*0044*/ 	.word	0x00000270


	//----- nvinfo : EIATTR_CBANK_PARAM_SIZE
	.align		4
.L_57:
        /*0048*/ 	.byte	0x03, 0x19
        /*004a*/ 	.short	0x000c


	//----- nvinfo : EIATTR_PARAM_CBANK
	.align		4
        /*004c*/ 	.byte	0x04, 0x0a
        /*004e*/ 	.short	(.L_59 - .L_58)
	.align		4
.L_58:
        /*0050*/ 	.word	index@(.nv.constant0._Z10prefixScanPfi)
        /*0054*/ 	.short	0x0380
        /*0056*/ 	.short	0x000c


	//----- nvinfo : EIATTR_SW_WAR
	.align		4
.L_59:
        /*0058*/ 	.byte	0x04, 0x36
        /*005a*/ 	.short	(.L_61 - .L_60)
.L_60:
        /*005c*/ 	.word	0x00000008
.L_61:


//--------------------- .nv.info._Z9sumGlobalPKfPfi --------------------------
	.section	.nv.info._Z9sumGlobalPKfPfi,"",@"SHT_CUDA_INFO"
	.sectionflags	@""
	.align	4


	//----- nvinfo : EIATTR_CUDA_API_VERSION
	.align		4
        /*0000*/ 	.byte	0x04, 0x37
        /*0002*/ 	.short	(.L_63 - .L_62)
.L_62:
        /*0004*/ 	.word	0x00000082


	//----- nvinfo : EIATTR_KPARAM_INFO
	.align		4
.L_63:
        /*0008*/ 	.byte	0x04, 0x17
        /*000a*/ 	.short	(.L_65 - .L_64)
.L_64:
        /*000c*/ 	.word	0x00000000
        /*0010*/ 	.short	0x0002
        /*0012*/ 	.short	0x0010
        /*0014*/ 	.byte	0x00, 0xf0, 0x11, 0x00


	//----- nvinfo : EIATTR_KPARAM_INFO
	.align		4
.L_65:
        /*0018*/ 	.byte	0x04, 0x17
        /*001a*/ 	.short	(.L_67 - .L_66)
.L_66:
        /*001c*/ 	.word	0x00000000
        /*0020*/ 	.short	0x0001
        /*0022*/ 	.short	0x0008
        /*0024*/ 	.byte	0x00, 0xf5, 0x21, 0x00


	//----- nvinfo : EIATTR_KPARAM_INFO
	.align		4
.L_67:
        /*0028*/ 	.byte	0x04, 0x17
        /*002a*/ 	.short	(.L_69 - .L_68)
.L_68:
        /*002c*/ 	.word	0x00000000
        /*0030*/ 	.short	0x0000
        /*0032*/ 	.short	0x0000
        /*0034*/ 	.byte	0x00, 0xf5, 0x21, 0x00


	//----- nvinfo : EIATTR_SPARSE_MMA_MASK
	.align		4
.L_69:
        /*0038*/ 	.byte	0x03, 0x50
        /*003a*/ 	.short	0x0000


	//----- nvinfo : EIATTR_MAXREG_COUNT
	.align		4
        /*003c*/ 	.byte	0x03, 0x1b
        /*003e*/ 	.short	0x00ff


	//----- nvinfo : EIATTR_MERCURY_ISA_VERSION
	.align		4
        /*0040*/ 	.byte	0x03, 0x5f
        /*0042*/ 	.short	0x0101


	//----- nvinfo : EIATTR_VRC_CTA_INIT_COUNT
	.align		4
        /*0044*/ 	.byte	0x02, 0x4a
	.zero		1
	.zero		1


	//----- nvinfo : EIATTR_EXIT_INSTR_OFFSETS
	.align		4
        /*0048*/ 	.byte	0x04, 0x1c
        /*004a*/ 	.short	(.L_71 - .L_70)


	//   ....[0]....
.L_70:
        /*004c*/ 	.word	0x00000180


	//----- nvinfo : EIATTR_CRS_STACK_SIZE
	.align		4
.L_71:
        /*0050*/ 	.byte	0x04, 0x1e
        /*0052*/ 	.short	(.L_73 - .L_72)
.L_72:
        /*0054*/ 	.word	0x00000000


	//----- nvinfo : EIATTR_CBANK_PARAM_SIZE
	.align		4
.L_73:
        /*0058*/ 	.byte	0x03, 0x19
        /*005a*/ 	.short	0x0014


	//----- nvinfo : EIATTR_PARAM_CBANK
	.align		4
        /*005c*/ 	.byte	0x04, 0x0a
        /*005e*/ 	.short	(.L_75 - .L_74)
	.align		4
.L_74:
        /*0060*/ 	.word	index@(.nv.constant0._Z9sumGlobalPKfPfi)
        /*0064*/ 	.short	0x0380
        /*0066*/ 	.short	0x0014


	//----- nvinfo : EIATTR_SW_WAR
	.align		4
.L_75:
        /*0068*/ 	.byte	0x04, 0x36
        /*006a*/ 	.short	(.L_77 - .L_76)
.L_76:
        /*006c*/ 	.word	0x00000008
.L_77:


//--------------------- .nv.callgraph             --------------------------
	.section	.nv.callgraph,"",@"SHT_CUDA_CALLGRAPH"
	.align	4
	.sectionentsize	8
	.align		4
        /*0000*/ 	.word	0x00000000
	.align		4
        /*0004*/ 	.word	0xffffffff
	.align		4
        /*0008*/ 	.word	0x00000000
	.align		4
        /*000c*/ 	.word	0xfffffffe
	.align		4
        /*0010*/ 	.word	0x00000000
	.align		4
        /*0014*/ 	.word	0xfffffffd
	.align		4
        /*0018*/ 	.word	0x00000000
	.align		4
        /*001c*/ 	.word	0xfffffffc


//--------------------- .text._Z14gpuProcessHalfPfii --------------------------
	.section	.text._Z14gpuProcessHalfPfii,"ax",@progbits
	.align	128
        .global         _Z14gpuProcessHalfPfii
        .type           _Z14gpuProcessHalfPfii,@function
        .size           _Z14gpuProcessHalfPfii,(.L_x_9 - _Z14gpuProcessHalfPfii)
        .other          _Z14gpuProcessHalfPfii,@"STO_CUDA_ENTRY STV_DEFAULT"
_Z14gpuProcessHalfPfii:
.text._Z14gpuProcessHalfPfii:
[----:B------:R-:W-:Y:S01]  /*0000*/  LDC R1, c[0x0][0x37c] ;  /* 0x0000df00ff017b82 */ /* 0x000fe20000000800 */
[----:B------:R-:W0:Y:S07]  /*0010*/  S2R R3, SR_TID.X ;  /* 0x0000000000037919 */ /* 0x000e2e0000002100 */
[----:B------:R-:W0:Y:S01]  /*0020*/  S2UR UR4, SR_CTAID.X ;  /* 0x00000000000479c3 */ /* 0x000e220000002500 */
[----:B------:R-:W1:Y:S07]  /*0030*/  LDCU.64 UR6, c[0x0][0x388] ;  /* 0x00007100ff0677ac */ /* 0x000e6e0008000a00 */
[----:B------:R-:W0:Y:S02]  /*0040*/  LDC R0, c[0x0][0x360] ;  /* 0x0000d800ff007b82 */ /* 0x000e240000000800 */
[----:B0-----:R-:W-:-:S05]  /*0050*/  IMAD R0, R0, UR4, R3 ;  /* 0x0000000400007c24 */ /* 0x001fca000f8e0203 */
[----:B-1----:R-:W-:-:S04]  /*0060*/  IADD3 R5, PT, PT, R0, UR6, RZ ;  /* 0x0000000600057c10 */ /* 0x002fc8000fffe0ff */
[----:B------:R-:W-:-:S13]  /*0070*/  ISETP.GE.AND P0, PT, R5, UR7, PT ;  /* 0x0000000705007c0c */ /* 0x000fda000bf06270 */
[----:B------:R-:W-:Y:S05]  /*0080*/  @P0 EXIT ;  /* 0x000000000000094d */ /* 0x000fea0003800000 */
[----:B------:R-:W0:Y:S01]  /*0090*/  LDC.64 R2, c[0x0][0x380] ;  /* 0x0000e000ff027b82 */ /* 0x000e220000000a00 */
[----:B------:R-:W1:Y:S01]  /*00a0*/  LDCU.64 UR4, c[0x0][0x358] ;  /* 0x00006b00ff0477ac */ /* 0x000e620008000a00 */
[----:B0-----:R-:W-:-:S05]  /*00b0*/  IMAD.WIDE R2, R5, 0x4, R2 ;  /* 0x0000000405027825 */ /* 0x001fca00078e0202 */
[----:B-1----:R-:W2:Y:S02]  /*00c0*/  LDG.E R0, desc[UR4][R2.64] ;  /* 0x0000000402007981 */ /* 0x002ea4000c1e1900 */
[----:B--2---:R-:W-:-:S05]  /*00d0*/  FADD R5, R0, R0 ;  /* 0x0000000000057221 */ /* 0x004fca0000000000 */
[----:B------:R-:W-:Y:S01]  /*00e0*/  STG.E desc[UR4][R2.64], R5 ;  /* 0x0000000502007986 */ /* 0x000fe2000c101904 */
[----:B------:R-:W-:Y:S05]  /*00f0*/  EXIT ;  /* 0x000000000000794d */ /* 0x000fea0003800000 */
.L_x_0:
[----:B------:R-:W-:-:S00]  /*0100*/  BRA `(.L_x_0) ;  /* 0xfffffffc00fc7947 */ /* 0x000fc0000383ffff */
[----:B------:R-:W-:-:S00]  /*0110*/  NOP ;  /* 0x0000000000007918 */ /* 0x000fc00000000000 */
        /* <DEDUP_REMOVED lines=14> */
.L_x_9:


//--------------------- .text._Z14gpuProcessFullPfi --------------------------
	.section	.text._Z14gpuProcessFullPfi,"ax",@progbits
	.align	128
        .global         _Z14gpuProcessFullPfi
        .type           _Z14gpuProcessFullPfi,@function
        .size           _Z14gpuProcessFullPfi,(.L_x_10 - _Z14gpuProcessFullPfi)
        .other          _Z14gpuProcessFullPfi,@"STO_CUDA_ENTRY STV_DEFAULT"
_Z14gpuProcessFullPfi:
.text._Z14gpuProcessFullPfi:
[----:B------:R-:W-:Y:S01]  /*0000*/  LDC R1, c[0x0][0x37c] ;  /* 0x0000df00ff017b82 */ /* 0x000fe20000000800 */
[----:B------:R-:W0:Y:S07]  /*0010*/  S2R R0, SR_TID.X ;  /* 0x0000000000007919 */ /* 0x000e2e0000002100 */
[----:B------:R-:W0:Y:S01]  /*0020*/  S2UR UR4, SR_CTAID.X ;  /* 0x00000000000479c3 */ /* 0x000e220000002500 */
[----:B------:R-:W1:Y:S07]  /*0030*/  LDCU UR5, c[0x0][0x388] ;  /* 0x00007100ff0577ac */ /* 0x000e6e0008000800 */
[----:B------:R-:W0:Y:S02]  /*0040*/  LDC R5, c[0x0][0x360] ;  /* 0x0000d800ff057b82 */ /* 0x000e240000000800 */
[----:B0-----:R-:W-:-:S05]  /*0050*/  IMAD R5, R5, UR4, R0 ;  /* 0x0000000405057c24 */ /* 0x001fca000f8e0200 */
[----:B-1----:R-:W-:-:S13]  /*0060*/  ISETP.GE.AND P0, PT, R5, UR5, PT ;  /* 0x0000000505007c0c */ /* 0x002fda000bf06270 */
        /* <DEDUP_REMOVED lines=8> */
.L_x_1:
        /* <DEDUP_REMOVED lines=9> */
.L_x_10:


//--------------------- .text._Z10prefixScanPfi   --------------------------
	.section	.text._Z10prefixScanPfi,"ax",@progbits
	.align	128
        .global         _Z10prefixScanPfi
        .type           _Z10prefixScanPfi,@function
        .size           _Z10prefixScanPfi,(.L_x_11 - _Z10prefixScanPfi)
        .other          _Z10prefixScanPfi,@"STO_CUDA_ENTRY STV_DEFAULT"
_Z10prefixScanPfi:
.text._Z10prefixScanPfi:
[----:B------:R-:W-:Y:S01]  /*0000*/  LDC R1, c[0x0][0x37c] ;  /* 0x0000df00ff017b82 */ /* 0x000fe20000000800 */
[----:B------:R-:W0:Y:S07]  /*0010*/  S2R R8, SR_TID.X ;  /* 0x0000000000087919 */ /* 0x000e2e0000002100 */
[----:B------:R-:W0:Y:S01]  /*0020*/  S2UR UR4, SR_CTAID.X ;  /* 0x00000000000479c3 */ /* 0x000e220000002500 */
[----:B------:R-:W1:Y:S01]  /*0030*/  LDCU UR5, c[0x0][0x388] ;  /* 0x00007100ff0577ac */ /* 0x000e620008000800 */
[----:B------:R-:W2:Y:S06]  /*0040*/  LDCU.64 UR6, c[0x0][0x358] ;  /* 0x00006b00ff0677ac */ /* 0x000eac0008000a00 */
[----:B------:R-:W0:Y:S08]  /*0050*/  LDC R9, c[0x0][0x360] ;  /* 0x0000d800ff097b82 */ /* 0x000e300000000800 */
[----:B------:R-:W3:Y:S01]  /*0060*/  LDC.64 R2, c[0x0][0x380] ;  /* 0x0000e000ff027b82 */ /* 0x000ee20000000a00 */
[----:B0-----:R-:W-:-:S05]  /*0070*/  IMAD R5, R9, UR4, R8 ;  /* 0x0000000409057c24 */ /* 0x001fca000f8e0208 */
[C---:B-1----:R-:W-:Y:S01]  /*0080*/  ISETP.GE.AND P0, PT, R5.reuse, UR5, PT ;  /* 0x0000000505007c0c */ /* 0x042fe2000bf06270 */
[----:B---3--:R-:W-:-:S12]  /*0090*/  IMAD.WIDE R2, R5, 0x4, R2 ;  /* 0x0000000405027825 */ /* 0x008fd800078e0202 */
[----:B--2---:R-:W2:Y:S01]  /*00a0*/  @!P0 LDG.E R7, desc[UR6][R2.64] ;  /* 0x0000000602078981 */ /* 0x004ea2000c1e1900 */
[----:B------:R-:W0:Y:S01]  /*00b0*/  S2UR UR5, SR_CgaCtaId ;  /* 0x00000000000579c3 */ /* 0x000e220000008800 */
[----:B------:R-:W-:Y:S01]  /*00c0*/  UMOV UR4, 0x400 ;  /* 0x0000040000047882 */ /* 0x000fe20000000000 */
[----:B------:R-:W-:Y:S01]  /*00d0*/  ISETP.GE.U32.AND P1, PT, R9, 0x2, PT ;  /* 0x000000020900780c */ /* 0x000fe20003f26070 */
[----:B0-----:R-:W-:-:S06]  /*00e0*/  ULEA UR4, UR5, UR4, 0x18 ;  /* 0x0000000405047291 */ /* 0x001fcc000f8ec0ff */
[----:B------:R-:W-:-:S05]  /*00f0*/  LEA R0, R8, UR4, 0x2 ;  /* 0x0000000408007c11 */ /* 0x000fca000f8e10ff */
[----:B--2---:R0:W-:Y:S04]  /*0100*/  @!P0 STS [R0], R7 ;  /* 0x0000000700008388 */ /* 0x0041e80000000800 */
[----:B------:R0:W-:Y:S01]  /*0110*/  @P0 STS [R0], RZ ;  /* 0x000000ff00000388 */ /* 0x0001e20000000800 */
[----:B------:R-:W-:Y:S06]  /*0120*/  BAR.SYNC.DEFER_BLOCKING 0x0 ;  /* 0x0000000000007b1d */ /* 0x000fec0000010000 */
[----:B------:R-:W-:Y:S05]  /*0130*/  @!P1 BRA `(.L_x_2) ;  /* 0x0000000000389947 */ /* 0x000fea0003800000 */
[----:B------:R-:W-:-:S05]  /*0140*/  UMOV UR5, 0x1 ;  /* 0x0000000100057882 */ /* 0x000fca0000000000 */
.L_x_3:
[----:B------:R-:W-:Y:S01]  /*0150*/  ISETP.GE.U32.AND P0, PT, R8, UR5, PT ;  /* 0x0000000508007c0c */ /* 0x000fe2000bf06070 */
[----:B------:R-:W-:-:S12]  /*0160*/  IMAD.MOV.U32 R4, RZ, RZ, RZ ;  /* 0x000000ffff047224 */ /* 0x000fd800078e00ff */
[----:B------:R-:W-:Y:S01]  /*0170*/  @P0 VIADD R6, R8, -UR5 ;  /* 0x8000000508060c36 */ /* 0x000fe20008000000 */
[----:B------:R-:W-:-:S04]  /*0180*/  USHF.L.U32 UR5, UR5, 0x1, URZ ;  /* 0x0000000105057899 */ /* 0x000fc800080006ff */
[----:B------:R-:W-:-:S05]  /*0190*/  @P0 LEA R6, R6, UR4, 0x2 ;  /* 0x0000000406060c11 */ /* 0x000fca000f8e10ff */
[----:B------:R-:W-:Y:S01]  /*01a0*/  @P0 LDS R4, [R6] ;  /* 0x0000000006040984 */ /* 0x000fe20000000800 */
[----:B------:R-:W-:Y:S01]  /*01b0*/  BAR.SYNC.DEFER_BLOCKING 0x0 ;  /* 0x0000000000007b1d */ /* 0x000fe20000010000 */
[----:B------:R-:W-:-:S05]  /*01c0*/  ISETP.LE.U32.AND P0, PT, R9, UR5, PT ;  /* 0x0000000509007c0c */ /* 0x000fca000bf03070 */
[----:B01----:R-:W0:Y:S02]  /*01d0*/  LDS R7, [R0] ;  /* 0x0000000000077984 */ /* 0x003e240000000800 */
[----:B0-----:R-:W-:-:S05]  /*01e0*/  FADD R7, R7, R4 ;  /* 0x0000000407077221 */ /* 0x001fca0000000000 */
[----:B------:R1:W-:Y:S01]  /*01f0*/  STS [R0], R7 ;  /* 0x0000000700007388 */ /* 0x0003e20000000800 */
[----:B------:R-:W-:Y:S06]  /*0200*/  BAR.SYNC.DEFER_BLOCKING 0x0 ;  /* 0x0000000000007b1d */ /* 0x000fec0000010000 */
[----:B------:R-:W-:Y:S05]  /*0210*/  @!P0 BRA `(.L_x_3) ;  /* 0xfffffffc00cc8947 */ /* 0x000fea000383ffff */
.L_x_2:
[----:B------:R-:W2:Y:S02]  /*0220*/  LDCU UR4, c[0x0][0x388] ;  /* 0x00007100ff0477ac */ /* 0x000ea40008000800 */
[----:B--2---:R-:W-:-:S13]  /*0230*/  ISETP.GE.AND P0, PT, R5, UR4, PT ;  /* 0x0000000405007c0c */ /* 0x004fda000bf06270 */
[----:B------:R-:W-:Y:S05]  /*0240*/  @P0 EXIT ;  /* 0x000000000000094d */ /* 0x000fea0003800000 */
[----:B------:R-:W2:Y:S04]  /*0250*/  LDS R5, [R0] ;  /* 0x0000000000057984 */ /* 0x000ea80000000800 */
[----:B--2---:R-:W-:Y:S01]  /*0260*/  STG.E desc[UR6][R2.64], R5 ;  /* 0x0000000502007986 */ /* 0x004fe2000c101906 */
[----:B------:R-:W-:Y:S05]  /*0270*/  EXIT ;  /* 0x000000000000794d */ /* 0x000fea0003800000 */
.L_x_4:
        /* <DEDUP_REMOVED lines=16> */
.L_x_11:


//--------------------- .text._Z9sumGlobalPKfPfi  --------------------------
	.section	.text._Z9sumGlobalPKfPfi,"ax",@progbits
	.align	128
        .global         _Z9sumGlobalPKfPfi
        .type           _Z9sumGlobalPKfPfi,@function
        .size           _Z9sumGlobalPKfPfi,(.L_x_12 - _Z9sumGlobalPKfPfi)
        .other          _Z9sumGlobalPKfPfi,@"STO_CUDA_ENTRY STV_DEFAULT"
_Z9sumGlobalPKfPfi:
.text._Z9sumGlobalPKfPfi:
[----:B------:R-:W-:Y:S01]  /*0000*/  LDC R1, c[0x0][0x37c] ;  /* 0x0000df00ff017b82 */ /* 0x000fe20000000800 */
[----:B------:R-:W0:Y:S07]  /*0010*/  S2R R0, SR_TID.X ;  /* 0x0000000000007919 */ /* 0x000e2e0000002100 */
[----:B------:R-:W0:Y:S01]  /*0020*/  S2UR UR4, SR_CTAID.X ;  /* 0x00000000000479c3 */ /* 0x000e220000002500 */
[----:B------:R-:W1:Y:S01]  /*0030*/  LDCU UR7, c[0x0][0x390] ;  /* 0x00007200ff0777ac */ /* 0x000e620008000800 */
[----:B------:R-:W-:Y:S01]  /*0040*/  BSSY.RECONVERGENT B0, `(.L_x_5) ;  /* 0x0000012000007945 */ /* 0x000fe20003800200 */
[----:B------:R-:W-:-:S05]  /*0050*/  HFMA2 R9, -RZ, RZ, 0, 0 ;  /* 0x00000000ff097431 */ /* 0x000fca00000001ff */
[----:B------:R-:W0:Y:S08]  /*0060*/  LDC R11, c[0x0][0x360] ;  /* 0x0000d800ff0b7b82 */ /* 0x000e300000000800 */
[----:B------:R-:W2:Y:S01]  /*0070*/  LDC.64 R4, c[0x0][0x388] ;  /* 0x0000e200ff047b82 */ /* 0x000ea20000000a00 */
[----:B0-----:R-:W-:Y:S01]  /*0080*/  IMAD R0, R11, UR4, R0 ;  /* 0x000000040b007c24 */ /* 0x001fe2000f8e0200 */
[----:B------:R-:W0:Y:S04]  /*0090*/  LDCU.64 UR4, c[0x0][0x358] ;  /* 0x00006b00ff0477ac */ /* 0x000e280008000a00 */
[----:B-1----:R-:W-:-:S13]  /*00a0*/  ISETP.GE.AND P0, PT, R0, UR7, PT ;  /* 0x0000000700007c0c */ /* 0x002fda000bf06270 */
[----:B--2---:R-:W-:Y:S05]  /*00b0*/  @P0 BRA `(.L_x_6) ;  /* 0x0000000000280947 */ /* 0x004fea0003800000 */
[----:B------:R-:W1:Y:S01]  /*00c0*/  LDC.64 R6, c[0x0][0x380] ;  /* 0x0000e000ff067b82 */ /* 0x000e620000000a00 */
[----:B------:R-:W2:Y:S01]  /*00d0*/  LDCU UR6, c[0x0][0x370] ;  /* 0x00006e00ff0677ac */ /* 0x000ea20008000800 */
[----:B------:R-:W-:Y:S01]  /*00e0*/  MOV R9, RZ ;  /* 0x000000ff00097202 */ /* 0x000fe20000000f00 */
[----:B--2---:R-:W-:-:S07]  /*00f0*/  IMAD R11, R11, UR6, RZ ;  /* 0x000000060b0b7c24 */ /* 0x004fce000f8e02ff */
.L_x_7:
[----:B-1----:R-:W-:-:S06]  /*0100*/  IMAD.WIDE R2, R0, 0x4, R6 ;  /* 0x0000000400027825 */ /* 0x002fcc00078e0206 */
[----:B0-----:R-:W2:Y:S01]  /*0110*/  LDG.E R2, desc[UR4][R2.64] ;  /* 0x0000000402027981 */ /* 0x001ea2000c1e1900 */
[----:B------:R-:W-:-:S04]  /*0120*/  IADD3 R0, PT, PT, R11, R0, RZ ;  /* 0x000000000b007210 */ /* 0x000fc80007ffe0ff */
[----:B------:R-:W-:Y:S01]  /*0130*/  ISETP.GE.AND P0, PT, R0, UR7, PT ;  /* 0x0000000700007c0c */ /* 0x000fe2000bf06270 */
[----:B--2---:R-:W-:-:S12]  /*0140*/  FADD R9, R2, R9 ;  /* 0x0000000902097221 */ /* 0x004fd80000000000 */
[----:B------:R-:W-:Y:S05]  /*0150*/  @!P0 BRA `(.L_x_7) ;  /* 0xfffffffc00e88947 */ /* 0x000fea000383ffff */
.L_x_6:
[----:B0-----:R-:W-:Y:S05]  /*0160*/  BSYNC.RECONVERGENT B0 ;  /* 0x0000000000007941 */ /* 0x001fea0003800200 */
.L_x_5:
[----:B------:R-:W-:Y:S01]  /*0170*/  REDG.E.ADD.F32.FTZ.RN.STRONG.GPU desc[UR4][R4.64], R9 ;  /* 0x00000009040079a6 */ /* 0x000fe2000c12f304 */
[----:B------:R-:W-:Y:S05]  /*0180*/  EXIT ;  /* 0x000000000000794d */ /* 0x000fea0003800000 */
.L_x_8:
        /* <DEDUP_REMOVED lines=15> */
.L_x_12:


//--------------------- .nv.shared._Z14gpuProcessHalfPfii --------------------------
	.section	.nv.shared._Z14gpuProcessHalfPfii,"aw",@nobits
	.sectionflags	@""
	.align	16
	.zero		1024


//--------------------- .nv.shared.reserved.0     --------------------------
	.section	.nv.shared.reserved.0,"aw",@nobits
	.weak		__nv_reservedSMEM_offset_0_alias
	.size		__nv_reservedSMEM_offset_0_alias, 0, 64
	.other		__nv_reservedSMEM_offset_0_alias,@"STO_CUDA_RESERVED_SHARED STV_DEFAULT"
__nv_reservedSMEM_offset_0_alias:
	.zero		0
	.zero		64


//--------------------- .nv.shared._Z14gpuProcessFullPfi --------------------------
	.section	.nv.shared._Z14gpuProcessFullPfi,"aw",@nobits
	.sectionflags	@""
	.align	16
	.zero		1024


//--------------------- .nv.shared._Z10prefixScanPfi --------------------------
	.section	.nv.shared._Z10prefixScanPfi,"aw",@nobits
	.sectionflags	@""
	.align	16
	.zero		1024


//--------------------- .nv.shared._Z9sumGlobalPKfPfi --------------------------
	.section	.nv.shared._Z9sumGlobalPKfPfi,"aw",@nobits
	.sectionflags	@""
	.align	16
	.zero		1024


//--------------------- .nv.constant0._Z14gpuProcessHalfPfii --------------------------
	.section	.nv.constant0._Z14gpuProcessHalfPfii,"a",@progbits
	.sectionflags	@""
	.align	4
.nv.constant0._Z14gpuProcessHalfPfii:
	.zero		912


//--------------------- .nv.constant0._Z14gpuProcessFullPfi --------------------------
	.section	.nv.constant0._Z14gpuProcessFullPfi,"a",@progbits
	.sectionflags	@""
	.align	4
.nv.constant0._Z14gpuProcessFullPfi:
	.zero		908


//--------------------- .nv.constant0._Z10prefixScanPfi --------------------------
	.section	.nv.constant0._Z10prefixScanPfi,"a",@progbits
	.sectionflags	@""
	.align	4
.nv.constant0._Z10prefixScanPfi:
	.zero		908


//--------------------- .nv.constant0._Z9sumGlobalPKfPfi --------------------------
	.section	.nv.constant0._Z9sumGlobalPKfPfi,"a",@progbits
	.sectionflags	@""
	.align	4
.nv.constant0._Z9sumGlobalPKfPfi:
	.zero		916


//--------------------- SYMBOLS --------------------------

	.type		.nv.reservedSmem.offset0,@object
	.size		.nv.reservedSmem.offset0,0x4
	.type		.nv.reservedSmem.cap,@object
	.size		.nv.reservedSmem.cap,0x4
